	.headerflags	@"EF_CUDA_TEXMODE_UNIFIED EF_CUDA_64BIT_ADDRESS EF_CUDA_ACCELERATORS EF_CUDA_SM90 EF_CUDA_VIRTUAL_SM(EF_CUDA_SM90)"
	.elftype	@"ET_EXEC"


//--------------------- .nv.info                  --------------------------
	.section	.nv.info,"",@"SHT_CUDA_INFO"
	.align	4


	//----- nvinfo : EIATTR_REGCOUNT
	.align		4
        /*0000*/ 	.byte	0x04, 0x2f
        /*0002*/ 	.short	(.L_1 - .L_0)
	.align		4
.L_0:
        /*0004*/ 	.word	index@(triton_poi_fused__to_copy_28)
        /*0008*/ 	.word	0x00000009


	//----- nvinfo : EIATTR_MIN_STACK_SIZE
	.align		4
.L_1:
        /*000c*/ 	.byte	0x04, 0x12
        /*000e*/ 	.short	(.L_3 - .L_2)
	.align		4
.L_2:
        /*0010*/ 	.word	index@(triton_poi_fused__to_copy_28)
        /*0014*/ 	.word	0x00000000


	//----- nvinfo : EIATTR_FRAME_SIZE
	.align		4
.L_3:
        /*0018*/ 	.byte	0x04, 0x11
        /*001a*/ 	.short	(.L_5 - .L_4)
	.align		4
.L_4:
        /*001c*/ 	.word	index@(triton_poi_fused__to_copy_28)
        /*0020*/ 	.word	0x00000000


	//----- nvinfo : EIATTR_MIN_STACK_SIZE
	.align		4
.L_5:
        /*0024*/ 	.byte	0x04, 0x12
        /*0026*/ 	.short	(.L_7 - .L_6)
	.align		4
.L_6:
        /*0028*/ 	.word	index@(triton_poi_fused__to_copy_28)
        /*002c*/ 	.word	0x00000000
.L_7:


//--------------------- .nv.info.triton_poi_fused__to_copy_28 --------------------------
	.section	.nv.info.triton_poi_fused__to_copy_28,"",@"SHT_CUDA_INFO"
	.sectionflags	@""
	.align	4


	//----- nvinfo : EIATTR_CUDA_API_VERSION
	.align		4
        /*0000*/ 	.byte	0x04, 0x37
        /*0002*/ 	.short	(.L_9 - .L_8)
.L_8:
        /*0004*/ 	.word	0x0000007c


	//----- nvinfo : EIATTR_KPARAM_INFO
	.align		4
.L_9:
        /*0008*/ 	.byte	0x04, 0x17
        /*000a*/ 	.short	(.L_11 - .L_10)
.L_10:
        /*000c*/ 	.word	0x00000000
        /*0010*/ 	.short	0x0001
        /*0012*/ 	.short	0x0008
        /*0014*/ 	.byte	0x00, 0xf0, 0x11, 0x00


	//----- nvinfo : EIATTR_KPARAM_INFO
	.align		4
.L_11:
        /*0018*/ 	.byte	0x04, 0x17
        /*001a*/ 	.short	(.L_13 - .L_12)
.L_12:
        /*001c*/ 	.word	0x00000000
        /*0020*/ 	.short	0x0000
        /*0022*/ 	.short	0x0000
        /*0024*/ 	.byte	0x00, 0xf4, 0x21, 0x00


	//----- nvinfo : EIATTR_SPARSE_MMA_MASK
	.align		4
.L_13:
        /*0028*/ 	.byte	0x03, 0x50
        /*002a*/ 	.short	0x0000


	//----- nvinfo : EIATTR_MAXREG_COUNT
	.align		4
        /*002c*/ 	.byte	0x03, 0x1b
        /*002e*/ 	.short	0x00ff


	//----- nvinfo : EIATTR_EXIT_INSTR_OFFSETS
	.align		4
        /*0030*/ 	.byte	0x04, 0x1c
        /*0032*/ 	.short	(.L_15 - .L_14)


	//   ....[0]....
.L_14:
        /*0034*/ 	.word	0x000000e0


	//   ....[1]....
        /*0038*/ 	.word	0x00000110


	//----- nvinfo : EIATTR_REQNTID
	.align		4
.L_15:
        /*003c*/ 	.byte	0x04, 0x10
        /*003e*/ 	.short	(.L_17 - .L_16)
.L_16:
        /*0040*/ 	.word	0x00000020
        /*0044*/ 	.word	0x00000001
        /*0048*/ 	.word	0x00000001


	//----- nvinfo : EIATTR_CBANK_PARAM_SIZE
	.align		4
.L_17:
        /*004c*/ 	.byte	0x03, 0x19
        /*004e*/ 	.short	0x000c


	//----- nvinfo : EIATTR_PARAM_CBANK
	.align		4
        /*0050*/ 	.byte	0x04, 0x0a
        /*0052*/ 	.short	(.L_19 - .L_18)
	.align		4
.L_18:
        /*0054*/ 	.word	index@(.nv.constant0.triton_poi_fused__to_copy_28)
        /*0058*/ 	.short	0x0210
        /*005a*/ 	.short	0x000c


	//----- nvinfo : EIATTR_SW_WAR
	.align		4
.L_19:
        /*005c*/ 	.byte	0x04, 0x36
        /*005e*/ 	.short	(.L_21 - .L_20)
.L_20:
        /*0060*/ 	.word	0x00000008
.L_21:


//--------------------- .nv.callgraph             --------------------------
	.section	.nv.callgraph,"",@"SHT_CUDA_CALLGRAPH"
	.align	4
	.sectionentsize	8
	.align		4
        /*0000*/ 	.word	0x00000000
	.align		4
        /*0004*/ 	.word	0xffffffff
	.align		4
        /*0008*/ 	.word	0x00000000
	.align		4
        /*000c*/ 	.word	0xfffffffe
	.align		4
        /*0010*/ 	.word	0x00000000
	.align		4
        /*0014*/ 	.word	0xfffffffd
	.align		4
        /*0018*/ 	.word	0x00000000
	.align		4
        /*001c*/ 	.word	0xfffffffc


//--------------------- .text.triton_poi_fused__to_copy_28 --------------------------
	.section	.text.triton_poi_fused__to_copy_28,"ax",@progbits
	.align	128
        .global         triton_poi_fused__to_copy_28
        .type           triton_poi_fused__to_copy_28,@function
        .size           triton_poi_fused__to_copy_28,(.L_x_1 - triton_poi_fused__to_copy_28)
        .other          triton_poi_fused__to_copy_28,@"STO_CUDA_ENTRY STV_DEFAULT"
triton_poi_fused__to_copy_28:
.text.triton_poi_fused__to_copy_28:
[----:B------:R-:W0:Y:S02]  /*0000*/  LDC R1, c[0x0][0x28] ;  /* 0x00000a00ff017b82 */ /* 0x000e240000000800 */
[----:B------:R-:W1:Y:S01]  /*0010*/  S2R R6, SR_TID.X ;  /* 0x0000000000067919 */ /* 0x000e620000002100 */
[----:B------:R-:W2:Y:S01]  /*0020*/  LDC.64 R2, c[0x0][0x210] ;  /* 0x00008400ff027b82 */ /* 0x000ea20000000a00 */
[----:B------:R-:W3:Y:S01]  /*0030*/  S2R R5, SR_CTAID.X ;  /* 0x0000000000057919 */ /* 0x000ee20000002500 */
[C---:B-1----:R-:W-:Y:S02]  /*0040*/  LOP3.LUT R0, R6.reuse, 0x7, RZ, 0xc0, !PT ;  /* 0x0000000706007812 */ /* 0x042fe400078ec0ff */
[----:B------:R-:W-:-:S03]  /*0050*/  LOP3.LUT P0, RZ, R6, 0x18, RZ, 0xc0, !PT ;  /* 0x0000001806ff7812 */ /* 0x000fc6000780c0ff */
[----:B---3--:R-:W-:-:S04]  /*0060*/  IMAD R5, R5, 0x8, R0 ;  /* 0x0000000805057824 */ /* 0x008fc800078e0200 */
[C---:B--2---:R-:W-:Y:S01]  /*0070*/  IMAD.WIDE R2, R5.reuse, 0x8, R2 ;  /* 0x0000000805027825 */ /* 0x044fe200078e0202 */
[----:B------:R-:W-:Y:S02]  /*0080*/  I2FP.F32.S32 R0, R5 ;  /* 0x0000000500007245 */ /* 0x000fe40000201400 */
[----:B------:R-:W-:-:S03]  /*0090*/  ISETP.LT.AND P0, PT, R5, 0x8, !P0 ;  /* 0x000000080500780c */ /* 0x000fc60004701270 */
[----:B------:R-:W-:-:S05]  /*00a0*/  FMUL R0, R0, 0.42857143282890319824 ;  /* 0x3edb6db700007820 */ /* 0x000fca0000400000 */
[----:B------:R-:W-:-:S04]  /*00b0*/  FMNMX R0, RZ, R0, !PT ;  /* 0x00000000ff007209 */ /* 0x000fc80007800000 */
[----:B------:R-:W1:Y:S02]  /*00c0*/  F2I.TRUNC.NTZ R4, R0 ;  /* 0x0000000000047305 */ /* 0x000e64000020f100 */
[----:B-1----:R-:W-:Y:S01]  /*00d0*/  SHF.R.S32.HI R5, RZ, 0x1f, R4 ;  /* 0x0000001fff057819 */ /* 0x002fe20000011404 */
[----:B------:R-:W-:Y:S06]  /*00e0*/  @!P0 EXIT ;  /* 0x000000000000894d */ /* 0x000fec0003800000 */
[----:B------:R-:W-:Y:S02]  /*00f0*/  ULDC.64 UR4, c[0x0][0x208] ;  /* 0x0000820000047ab9 */ /* 0x000fe40000000a00 */
[----:B------:R-:W-:Y:S01]  /*0100*/  STG.E.64 desc[UR4][R2.64], R4 ;  /* 0x0000000402007986 */ /* 0x000fe2000c101b04 */
[----:B------:R-:W-:Y:S05]  /*0110*/  EXIT ;  /* 0x000000000000794d */ /* 0x000fea0003800000 */
.L_x_0:
[----:B------:R-:W-:-:S00]  /*0120*/  BRA `(.L_x_0) ;  /* 0xfffffffc00fc7947 */ /* 0x000fc0000383ffff */
[----:B------:R-:W-:-:S00]  /*0130*/  NOP ;  /* 0x0000000000007918 */ /* 0x000fc00000000000 */
        /* <DEDUP_REMOVED lines=12> */
.L_x_1:


//--------------------- .nv.constant0.triton_poi_fused__to_copy_28 --------------------------
	.section	.nv.constant0.triton_poi_fused__to_copy_28,"a",@progbits
	.sectionflags	@""
	.align	4
.nv.constant0.triton_poi_fused__to_copy_28:
	.zero		540
